//
// Generated by NVIDIA NVVM Compiler
//
// Compiler Build ID: CL-36424714
// Cuda compilation tools, release 13.0, V13.0.88
// Based on NVVM 20.0.0
//

.version 9.0
.target sm_100
.address_size 64

	// .globl	_Z19parallel_sum_kernelPiPxi
.extern .shared .align 16 .b8 sdata[];

.visible .entry _Z19parallel_sum_kernelPiPxi(
	.param .u64 .ptr .align 1 _Z19parallel_sum_kernelPiPxi_param_0,
	.param .u64 .ptr .align 1 _Z19parallel_sum_kernelPiPxi_param_1,
	.param .u32 _Z19parallel_sum_kernelPiPxi_param_2
)
{
	.reg .pred 	%p<7>;
	.reg .b32 	%r<19>;
	.reg .b64 	%rd<21>;

	ld.param.u64 	%rd5, [_Z19parallel_sum_kernelPiPxi_param_0];
	ld.param.u64 	%rd6, [_Z19parallel_sum_kernelPiPxi_param_1];
	ld.param.u32 	%r11, [_Z19parallel_sum_kernelPiPxi_param_2];
	mov.u32 	%r1, %tid.x;
	mov.u32 	%r2, %ctaid.x;
	mov.u32 	%r18, %ntid.x;
	mad.lo.s32 	%r17, %r2, %r18, %r1;
	setp.ge.s32 	%p1, %r17, %r11;
	mov.b64 	%rd20, 0;
	@%p1 bra 	$L__BB0_3;
	mov.u32 	%r12, %nctaid.x;
	mul.lo.s32 	%r5, %r18, %r12;
	cvta.to.global.u64 	%rd1, %rd5;
	mov.b64 	%rd20, 0;
$L__BB0_2:
	mul.wide.s32 	%rd9, %r17, 4;
	add.s64 	%rd10, %rd1, %rd9;
	ld.global.s32 	%rd11, [%rd10];
	add.s64 	%rd20, %rd20, %rd11;
	add.s32 	%r17, %r17, %r5;
	setp.lt.s32 	%p2, %r17, %r11;
	@%p2 bra 	$L__BB0_2;
$L__BB0_3:
	shl.b32 	%r13, %r1, 3;
	mov.u32 	%r14, sdata;
	add.s32 	%r8, %r14, %r13;
	st.shared.u64 	[%r8], %rd20;
	bar.sync 	0;
	setp.lt.u32 	%p3, %r18, 2;
	@%p3 bra 	$L__BB0_7;
$L__BB0_4:
	shr.u32 	%r10, %r18, 1;
	setp.ge.u32 	%p4, %r1, %r10;
	@%p4 bra 	$L__BB0_6;
	shl.b32 	%r15, %r10, 3;
	add.s32 	%r16, %r8, %r15;
	ld.shared.u64 	%rd12, [%r16];
	ld.shared.u64 	%rd13, [%r8];
	add.s64 	%rd14, %rd13, %rd12;
	st.shared.u64 	[%r8], %rd14;
$L__BB0_6:
	bar.sync 	0;
	setp.gt.u32 	%p5, %r18, 3;
	mov.u32 	%r18, %r10;
	@%p5 bra 	$L__BB0_4;
$L__BB0_7:
	setp.ne.s32 	%p6, %r1, 0;
	@%p6 bra 	$L__BB0_9;
	ld.shared.u64 	%rd15, [sdata];
	cvta.to.global.u64 	%rd16, %rd6;
	mul.wide.u32 	%rd17, %r2, 8;
	add.s64 	%rd18, %rd16, %rd17;
	st.global.u64 	[%rd18], %rd15;
$L__BB0_9:
	ret;

}


// ===== COMPILED SASS (sm_100) =====

	.target	sm_100

	.elftype	@"ET_EXEC"


//--------------------- .note.nv.tkinfo           --------------------------
	.section	.note.nv.tkinfo,"",@"SHT_NOTE"
	.sectionflags	@"SHF_NOTE_NV_TKINFO"
	.tkinfo
        /*0018*/ 	.word	0x00000002
        /*0030*/ 	.string	""
        /*0030*/ 	.string	"ptxas"
        /*0030*/ 	.string	"Cuda compilation tools, release 13.0, V13.0.88"
        /*0030*/ 	.string	"Build cuda_13.0.r13.0/compiler.36424714_0"
        /*0030*/ 	.string	"-arch sm_100 -m 64 "



//--------------------- .note.nv.cuinfo           --------------------------
	.section	.note.nv.cuinfo,"",@"SHT_NOTE"
	.sectionflags	@"SHF_NOTE_NV_CUINFO"
        /*0018*/ 	.short	0x0002
        /*001a*/ 	.short	0x0064
        /*001c*/ 	.short	0x0082
	.zero		2


//--------------------- .nv.info                  --------------------------
	.section	.nv.info,"",@"SHT_CUDA_INFO"
	.align	4


	//----- nvinfo : EIATTR_REGCOUNT
	.align		4
        /*0000*/ 	.byte	0x04, 0x2f
        /*0002*/ 	.short	(.L_1 - .L_0)
	.align		4
.L_0:
        /*0004*/ 	.word	index@(_Z19parallel_sum_kernelPiPxi)
        /*0008*/ 	.word	0x0000000e


	//----- nvinfo : EIATTR_FRAME_SIZE
	.align		4
.L_1:
        /*000c*/ 	.byte	0x04, 0x11
        /*000e*/ 	.short	(.L_3 - .L_2)
	.align		4
.L_2:
        /*0010*/ 	.word	index@(_Z19parallel_sum_kernelPiPxi)
        /*0014*/ 	.word	0x00000000


	//----- nvinfo : EIATTR_MIN_STACK_SIZE
	.align		4
.L_3:
        /*0018*/ 	.byte	0x04, 0x12
        /*001a*/ 	.short	(.L_5 - .L_4)
	.align		4
.L_4:
        /*001c*/ 	.word	index@(_Z19parallel_sum_kernelPiPxi)
        /*0020*/ 	.word	0x00000000
.L_5:


//--------------------- .nv.compat                --------------------------
	.section	.nv.compat,"",@"SHT_CUDA_COMPAT_INFO"
	.align	4
        /*0000*/ 	.byte	0x02, 0x09, 0x00, 0x00, 0x02, 0x02, 0x01, 0x00, 0x02, 0x05, 0x05, 0x00, 0x03, 0x07, 0x01, 0x01
        /*0010*/ 	.byte	0x02, 0x03, 0x00, 0x00, 0x02, 0x06, 0x01, 0x00, 0x04, 0x0b, 0x08, 0x00, 0x09, 0x00, 0x00, 0x00
        /*0020*/ 	.byte	0x00, 0x00, 0x00, 0x00


//--------------------- .nv.info._Z19parallel_sum_kernelPiPxi --------------------------
	.section	.nv.info._Z19parallel_sum_kernelPiPxi,"",@"SHT_CUDA_INFO"
	.sectionflags	@""
	.align	4


	//----- nvinfo : EIATTR_CUDA_API_VERSION
	.align		4
        /*0000*/ 	.byte	0x04, 0x37
        /*0002*/ 	.short	(.L_7 - .L_6)
.L_6:
        /*0004*/ 	.word	0x00000082


	//----- nvinfo : EIATTR_KPARAM_INFO
	.align		4
.L_7:
        /*0008*/ 	.byte	0x04, 0x17
        /*000a*/ 	.short	(.L_9 - .L_8)
.L_8:
        /*000c*/ 	.word	0x00000000
        /*0010*/ 	.short	0x0002
        /*0012*/ 	.short	0x0010
        /*0014*/ 	.byte	0x00, 0xf0, 0x11, 0x00


	//----- nvinfo : EIATTR_KPARAM_INFO
	.align		4
.L_9:
        /*0018*/ 	.byte	0x04, 0x17
        /*001a*/ 	.short	(.L_11 - .L_10)
.L_10:
        /*001c*/ 	.word	0x00000000
        /*0020*/ 	.short	0x0001
        /*0022*/ 	.short	0x0008
        /*0024*/ 	.byte	0x00, 0xf5, 0x21, 0x00


	//----- nvinfo : EIATTR_KPARAM_INFO
	.align		4
.L_11:
        /*0028*/ 	.byte	0x04, 0x17
        /*002a*/ 	.short	(.L_13 - .L_12)
.L_12:
        /*002c*/ 	.word	0x00000000
        /*0030*/ 	.short	0x0000
        /*0032*/ 	.short	0x0000
        /*0034*/ 	.byte	0x00, 0xf5, 0x21, 0x00


	//----- nvinfo : EIATTR_SPARSE_MMA_MASK
	.align		4
.L_13:
        /*0038*/ 	.byte	0x03, 0x50
        /*003a*/ 	.short	0x0000


	//----- nvinfo : EIATTR_MAXREG_COUNT
	.align		4
        /*003c*/ 	.byte	0x03, 0x1b
        /*003e*/ 	.short	0x00ff


	//----- nvinfo : EIATTR_NUM_BARRIERS
	.align		4
        /*0040*/ 	.byte	0x02, 0x4c
        /*0042*/ 	.byte	0x01
	.zero		1


	//----- nvinfo : EIATTR_MERCURY_ISA_VERSION
	.align		4
        /*0044*/ 	.byte	0x03, 0x5f
        /*0046*/ 	.short	0x0101


	//----- nvinfo : EIATTR_VRC_CTA_INIT_COUNT
	.align		4
        /*0048*/ 	.byte	0x02, 0x4a
	.zero		1
	.zero		1


	//----- nvinfo : EIATTR_EXIT_INSTR_OFFSETS
	.align		4
        /*004c*/ 	.byte	0x04, 0x1c
        /*004e*/ 	.short	(.L_15 - .L_14)


	//   ....[0]....
.L_14:
        /*0050*/ 	.word	0x000002f0


	//   ....[1]....
        /*0054*/ 	.word	0x00000370


	//----- nvinfo : EIATTR_CRS_STACK_SIZE
	.align		4
.L_15:
        /*0058*/ 	.byte	0x04, 0x1e
        /*005a*/ 	.short	(.L_17 - .L_16)
.L_16:
        /*005c*/ 	.word	0x00000000


	//----- nvinfo : EIATTR_CBANK_PARAM_SIZE
	.align		4
.L_17:
        /*0060*/ 	.byte	0x03, 0x19
        /*0062*/ 	.short	0x0014


	//----- nvinfo : EIATTR_PARAM_CBANK
	.align		4
        /*0064*/ 	.byte	0x04, 0x0a
        /*0066*/ 	.short	(.L_19 - .L_18)
	.align		4
.L_18:
        /*0068*/ 	.word	index@(.nv.constant0._Z19parallel_sum_kernelPiPxi)
        /*006c*/ 	.short	0x0380
        /*006e*/ 	.short	0x0014


	//----- nvinfo : EIATTR_SW_WAR
	.align		4
.L_19:
        /*0070*/ 	.byte	0x04, 0x36
        /*0072*/ 	.short	(.L_21 - .L_20)
.L_20:
        /*0074*/ 	.word	0x00000008
.L_21:


//--------------------- .nv.callgraph             --------------------------
	.section	.nv.callgraph,"",@"SHT_CUDA_CALLGRAPH"
	.align	4
	.sectionentsize	8
	.align		4
        /*0000*/ 	.word	0x00000000
	.align		4
        /*0004*/ 	.word	0xffffffff
	.align		4
        /*0008*/ 	.word	0x00000000
	.align		4
        /*000c*/ 	.word	0xfffffffe
	.align		4
        /*0010*/ 	.word	0x00000000
	.align		4
        /*0014*/ 	.word	0xfffffffd
	.align		4
        /*0018*/ 	.word	0x00000000
	.align		4
        /*001c*/ 	.word	0xfffffffc


//--------------------- .text._Z19parallel_sum_kernelPiPxi --------------------------
	.section	.text._Z19parallel_sum_kernelPiPxi,"ax",@progbits
	.align	128
        .global         _Z19parallel_sum_kernelPiPxi
        .type           _Z19parallel_sum_kernelPiPxi,@function
        .size           _Z19parallel_sum_kernelPiPxi,(.L_x_6 - _Z19parallel_sum_kernelPiPxi)
        .other          _Z19parallel_sum_kernelPiPxi,@"STO_CUDA_ENTRY STV_DEFAULT"
_Z19parallel_sum_kernelPiPxi:
.text._Z19parallel_sum_kernelPiPxi:
[----:B------:R-:W-:Y:S01]  /*0000*/  LDC R1, c[0x0][0x37c] ;  /* 0x0000df00ff017b82 */ /* 0x000fe20000000800 */
[----:B------:R-:W0:Y:S01]  /*0010*/  S2R R8, SR_TID.X ;  /* 0x0000000000087919 */ /* 0x000e220000002100 */
[----:B------:R-:W1:Y:S01]  /*0020*/  LDCU UR4, c[0x0][0x360] ;  /* 0x00006c00ff0477ac */ /* 0x000e620008000800 */
[----:B------:R-:W-:Y:S01]  /*0030*/  BSSY.RECONVERGENT B0, `(.L_x_0) ;  /* 0x0000014000007945 */ /* 0x000fe20003800200 */
[----:B------:R-:W-:Y:S01]  /*0040*/  CS2R R10, SRZ ;  /* 0x00000000000a7805 */ /* 0x000fe2000001ff00 */
[----:B------:R-:W0:Y:S01]  /*0050*/  S2R R9, SR_CTAID.X ;  /* 0x0000000000097919 */ /* 0x000e220000002500 */
[----:B------:R-:W2:Y:S01]  /*0060*/  LDCU UR5, c[0x0][0x390] ;  /* 0x00007200ff0577ac */ /* 0x000ea20008000800 */
[----:B------:R-:W3:Y:S01]  /*0070*/  LDCU.64 UR6, c[0x0][0x358] ;  /* 0x00006b00ff0677ac */ /* 0x000ee20008000a00 */
[----:B-1----:R-:W-:Y:S02]  /*0080*/  IMAD.U32 R6, RZ, RZ, UR4 ;  /* 0x00000004ff067e24 */ /* 0x002fe4000f8e00ff */
[----:B0-----:R-:W-:-:S05]  /*0090*/  IMAD R0, R9, UR4, R8 ;  /* 0x0000000409007c24 */ /* 0x001fca000f8e0208 */
[----:B--2---:R-:W-:-:S13]  /*00a0*/  ISETP.GE.AND P0, PT, R0, UR5, PT ;  /* 0x0000000500007c0c */ /* 0x004fda000bf06270 */
[----:B---3--:R-:W-:Y:S05]  /*00b0*/  @P0 BRA `(.L_x_1) ;  /* 0x00000000002c0947 */ /* 0x008fea0003800000 */
[----:B------:R-:W0:Y:S01]  /*00c0*/  LDC.64 R4, c[0x0][0x380] ;  /* 0x0000e000ff047b82 */ /* 0x000e220000000a00 */
[----:B------:R-:W1:Y:S01]  /*00d0*/  LDCU UR4, c[0x0][0x370] ;  /* 0x00006e00ff0477ac */ /* 0x000e620008000800 */
[----:B------:R-:W-:Y:S01]  /*00e0*/  CS2R R10, SRZ ;  /* 0x00000000000a7805 */ /* 0x000fe2000001ff00 */
[----:B-1----:R-:W-:-:S07]  /*00f0*/  IMAD R7, R6, UR4, RZ ;  /* 0x0000000406077c24 */ /* 0x002fce000f8e02ff */
.L_x_2:
[----:B0-----:R-:W-:-:S06]  /*0100*/  IMAD.WIDE R2, R0, 0x4, R4 ;  /* 0x0000000400027825 */ /* 0x001fcc00078e0204 */
[----:B------:R-:W2:Y:S01]  /*0110*/  LDG.E R2, desc[UR6][R2.64] ;  /* 0x0000000602027981 */ /* 0x000ea2000c1e1900 */
[----:B------:R-:W-:-:S05]  /*0120*/  IMAD.IADD R0, R7, 0x1, R0 ;  /* 0x0000000107007824 */ /* 0x000fca00078e0200 */
[----:B------:R-:W-:Y:S02]  /*0130*/  ISETP.GE.AND P0, PT, R0, UR5, PT ;  /* 0x0000000500007c0c */ /* 0x000fe4000bf06270 */
[----:B--2---:R-:W-:-:S04]  /*0140*/  IADD3 R11, P1, PT, R2, R11, RZ ;  /* 0x0000000b020b7210 */ /* 0x004fc80007f3e0ff */
[----:B------:R-:W-:-:S07]  /*0150*/  LEA.HI.X.SX32 R10, R2, R10, 0x1, P1 ;  /* 0x0000000a020a7211 */ /* 0x000fce00008f0eff */
[----:B------:R-:W-:Y:S05]  /*0160*/  @!P0 BRA `(.L_x_2) ;  /* 0xfffffffc00e48947 */ /* 0x000fea000383ffff */
.L_x_1:
[----:B------:R-:W-:Y:S05]  /*0170*/  BSYNC.RECONVERGENT B0 ;  /* 0x0000000000007941 */ /* 0x000fea0003800200 */
.L_x_0:
[----:B------:R-:W0:Y:S01]  /*0180*/  S2UR UR5, SR_CgaCtaId ;  /* 0x00000000000579c3 */ /* 0x000e220000008800 */
[----:B------:R-:W-:Y:S01]  /*0190*/  UMOV UR4, 0x400 ;  /* 0x0000040000047882 */ /* 0x000fe20000000000 */
[----:B------:R-:W-:Y:S01]  /*01a0*/  ISETP.GE.U32.AND P1, PT, R6, 0x2, PT ;  /* 0x000000020600780c */ /* 0x000fe20003f26070 */
[----:B------:R-:W-:Y:S01]  /*01b0*/  IMAD.MOV.U32 R2, RZ, RZ, R11 ;  /* 0x000000ffff027224 */ /* 0x000fe200078e000b */
[----:B------:R-:W-:Y:S01]  /*01c0*/  ISETP.NE.AND P0, PT, R8, RZ, PT ;  /* 0x000000ff0800720c */ /* 0x000fe20003f05270 */
[----:B------:R-:W-:Y:S01]  /*01d0*/  IMAD.MOV.U32 R3, RZ, RZ, R10 ;  /* 0x000000ffff037224 */ /* 0x000fe200078e000a */
[----:B0-----:R-:W-:-:S06]  /*01e0*/  ULEA UR4, UR5, UR4, 0x18 ;  /* 0x0000000405047291 */ /* 0x001fcc000f8ec0ff */
[----:B------:R-:W-:-:S05]  /*01f0*/  LEA R7, R8, UR4, 0x3 ;  /* 0x0000000408077c11 */ /* 0x000fca000f8e18ff */
[----:B------:R0:W-:Y:S01]  /*0200*/  STS.64 [R7], R2 ;  /* 0x0000000207007388 */ /* 0x0001e20000000a00 */
[----:B------:R-:W-:Y:S06]  /*0210*/  BAR.SYNC.DEFER_BLOCKING 0x0 ;  /* 0x0000000000007b1d */ /* 0x000fec0000010000 */
[----:B------:R-:W-:Y:S05]  /*0220*/  @!P1 BRA `(.L_x_3) ;  /* 0x0000000000309947 */ /* 0x000fea0003800000 */
.L_x_4:
[----:B------:R-:W-:-:S04]  /*0230*/  SHF.R.U32.HI R10, RZ, 0x1, R6 ;  /* 0x00000001ff0a7819 */ /* 0x000fc80000011606 */
[----:B------:R-:W-:-:S13]  /*0240*/  ISETP.GE.U32.AND P1, PT, R8, R10, PT ;  /* 0x0000000a0800720c */ /* 0x000fda0003f26070 */
[----:B------:R-:W-:Y:S01]  /*0250*/  @!P1 IMAD R0, R10, 0x8, R7 ;  /* 0x000000080a009824 */ /* 0x000fe200078e0207 */
[----:B------:R-:W-:Y:S04]  /*0260*/  @!P1 LDS.64 R4, [R7] ;  /* 0x0000000007049984 */ /* 0x000fe80000000a00 */
[----:B0-----:R-:W0:Y:S02]  /*0270*/  @!P1 LDS.64 R2, [R0] ;  /* 0x0000000000029984 */ /* 0x001e240000000a00 */
[----:B0-----:R-:W-:-:S05]  /*0280*/  @!P1 IADD3 R2, P2, PT, R2, R4, RZ ;  /* 0x0000000402029210 */ /* 0x001fca0007f5e0ff */
[----:B------:R-:W-:-:S05]  /*0290*/  @!P1 IMAD.X R3, R3, 0x1, R5, P2 ;  /* 0x0000000103039824 */ /* 0x000fca00010e0605 */
[----:B------:R1:W-:Y:S01]  /*02a0*/  @!P1 STS.64 [R7], R2 ;  /* 0x0000000207009388 */ /* 0x0003e20000000a00 */
[----:B------:R-:W-:Y:S01]  /*02b0*/  BAR.SYNC.DEFER_BLOCKING 0x0 ;  /* 0x0000000000007b1d */ /* 0x000fe20000010000 */
[----:B------:R-:W-:Y:S01]  /*02c0*/  ISETP.GT.U32.AND P1, PT, R6, 0x3, PT ;  /* 0x000000030600780c */ /* 0x000fe20003f24070 */
[----:B------:R-:W-:-:S12]  /*02d0*/  IMAD.MOV.U32 R6, RZ, RZ, R10 ;  /* 0x000000ffff067224 */ /* 0x000fd800078e000a */
[----:B-1----:R-:W-:Y:S05]  /*02e0*/  @P1 BRA `(.L_x_4) ;  /* 0xfffffffc00d01947 */ /* 0x002fea000383ffff */
.L_x_3:
[----:B------:R-:W-:Y:S05]  /*02f0*/  @P0 EXIT ;  /* 0x000000000000094d */ /* 0x000fea0003800000 */
[----:B------:R-:W1:Y:S01]  /*0300*/  S2UR UR5, SR_CgaCtaId ;  /* 0x00000000000579c3 */ /* 0x000e620000008800 */
[----:B------:R-:W-:-:S07]  /*0310*/  UMOV UR4, 0x400 ;  /* 0x0000040000047882 */ /* 0x000fce0000000000 */
[----:B------:R-:W2:Y:S01]  /*0320*/  LDC.64 R4, c[0x0][0x388] ;  /* 0x0000e200ff047b82 */ /* 0x000ea20000000a00 */
[----:B-1----:R-:W-:Y:S01]  /*0330*/  ULEA UR4, UR5, UR4, 0x18 ;  /* 0x0000000405047291 */ /* 0x002fe2000f8ec0ff */
[----:B--2---:R-:W-:-:S08]  /*0340*/  IMAD.WIDE.U32 R4, R9, 0x8, R4 ;  /* 0x0000000809047825 */ /* 0x004fd000078e0004 */
[----:B0-----:R-:W0:Y:S04]  /*0350*/  LDS.64 R2, [UR4] ;  /* 0x00000004ff027984 */ /* 0x001e280008000a00 */
[----:B0-----:R-:W-:Y:S01]  /*0360*/  STG.E.64 desc[UR6][R4.64], R2 ;  /* 0x0000000204007986 */ /* 0x001fe2000c101b06 */
[----:B------:R-:W-:Y:S05]  /*0370*/  EXIT ;  /* 0x000000000000794d */ /* 0x000fea0003800000 */
.L_x_5:
[----:B------:R-:W-:-:S00]  /*0380*/  BRA `(.L_x_5) ;  /* 0xfffffffc00fc7947 */ /* 0x000fc0000383ffff */
[----:B------:R-:W-:-:S00]  /*0390*/  NOP ;  /* 0x0000000000007918 */ /* 0x000fc00000000000 */
        /* <DEDUP_REMOVED lines=14> */
.L_x_6:


//--------------------- .nv.shared._Z19parallel_sum_kernelPiPxi --------------------------
	.section	.nv.shared._Z19parallel_sum_kernelPiPxi,"aw",@nobits
	.sectionflags	@""
	.align	16
	.zero		1024


//--------------------- .nv.shared.reserved.0     --------------------------
	.section	.nv.shared.reserved.0,"aw",@nobits
	.weak		__nv_reservedSMEM_offset_0_alias
	.size		__nv_reservedSMEM_offset_0_alias, 0, 64
	.other		__nv_reservedSMEM_offset_0_alias,@"STO_CUDA_RESERVED_SHARED STV_DEFAULT"
__nv_reservedSMEM_offset_0_alias:
	.zero		0
	.zero		64


//--------------------- .nv.constant0._Z19parallel_sum_kernelPiPxi --------------------------
	.section	.nv.constant0._Z19parallel_sum_kernelPiPxi,"a",@progbits
	.sectionflags	@""
	.align	4
.nv.constant0._Z19parallel_sum_kernelPiPxi:
	.zero		916


//--------------------- SYMBOLS --------------------------

	.type		.nv.reservedSmem.offset0,@object
	.size		.nv.reservedSmem.offset0,0x4
	.type		.nv.reservedSmem.cap,@object
	.size		.nv.reservedSmem.cap,0x4
